	.headerflags	@"EF_CUDA_TEXMODE_UNIFIED EF_CUDA_64BIT_ADDRESS EF_CUDA_ACCELERATORS EF_CUDA_SM90 EF_CUDA_VIRTUAL_SM(EF_CUDA_SM90)"
	.elftype	@"ET_EXEC"


//--------------------- .nv.info                  --------------------------
	.section	.nv.info,"",@"SHT_CUDA_INFO"
	.align	4


	//----- nvinfo : EIATTR_REGCOUNT
	.align		4
        /*0000*/ 	.byte	0x04, 0x2f
        /*0002*/ 	.short	(.L_2 - .L_1)
	.align		4
.L_1:
        /*0004*/ 	.word	index@(triton_poi_fused_add_mul_0)
        /*0008*/ 	.word	0x00000014


	//----- nvinfo : EIATTR_MIN_STACK_SIZE
	.align		4
.L_2:
        /*000c*/ 	.byte	0x04, 0x12
        /*000e*/ 	.short	(.L_4 - .L_3)
	.align		4
.L_3:
        /*0010*/ 	.word	index@(triton_poi_fused_add_mul_0)
        /*0014*/ 	.word	0x00000000


	//----- nvinfo : EIATTR_FRAME_SIZE
	.align		4
.L_4:
        /*0018*/ 	.byte	0x04, 0x11
        /*001a*/ 	.short	(.L_6 - .L_5)
	.align		4
.L_5:
        /*001c*/ 	.word	index@(triton_poi_fused_add_mul_0)
        /*0020*/ 	.word	0x00000000


	//----- nvinfo : EIATTR_MIN_STACK_SIZE
	.align		4
.L_6:
        /*0024*/ 	.byte	0x04, 0x12
        /*0026*/ 	.short	(.L_8 - .L_7)
	.align		4
.L_7:
        /*0028*/ 	.word	index@(triton_poi_fused_add_mul_0)
        /*002c*/ 	.word	0x00000000
.L_8:


//--------------------- .nv.info.triton_poi_fused_add_mul_0 --------------------------
	.section	.nv.info.triton_poi_fused_add_mul_0,"",@"SHT_CUDA_INFO"
	.sectionflags	@""
	.align	4


	//----- nvinfo : EIATTR_CUDA_API_VERSION
	.align		4
        /*0000*/ 	.byte	0x04, 0x37
        /*0002*/ 	.short	(.L_10 - .L_9)
.L_9:
        /*0004*/ 	.word	0x0000007c


	//----- nvinfo : EIATTR_KPARAM_INFO
	.align		4
.L_10:
        /*0008*/ 	.byte	0x04, 0x17
        /*000a*/ 	.short	(.L_12 - .L_11)
.L_11:
        /*000c*/ 	.word	0x00000000
        /*0010*/ 	.short	0x0006
        /*0012*/ 	.short	0x0030
        /*0014*/ 	.byte	0x00, 0xf0, 0x11, 0x00


	//----- nvinfo : EIATTR_KPARAM_INFO
	.align		4
.L_12:
        /*0018*/ 	.byte	0x04, 0x17
        /*001a*/ 	.short	(.L_14 - .L_13)
.L_13:
        /*001c*/ 	.word	0x00000000
        /*0020*/ 	.short	0x0005
        /*0022*/ 	.short	0x0028
        /*0024*/ 	.byte	0x00, 0xf4, 0x21, 0x00


	//----- nvinfo : EIATTR_KPARAM_INFO
	.align		4
.L_14:
        /*0028*/ 	.byte	0x04, 0x17
        /*002a*/ 	.short	(.L_16 - .L_15)
.L_15:
        /*002c*/ 	.word	0x00000000
        /*0030*/ 	.short	0x0004
        /*0032*/ 	.short	0x0020
        /*0034*/ 	.byte	0x00, 0xf4, 0x21, 0x00


	//----- nvinfo : EIATTR_KPARAM_INFO
	.align		4
.L_16:
        /*0038*/ 	.byte	0x04, 0x17
        /*003a*/ 	.short	(.L_18 - .L_17)
.L_17:
        /*003c*/ 	.word	0x00000000
        /*0040*/ 	.short	0x0003
        /*0042*/ 	.short	0x0018
        /*0044*/ 	.byte	0x00, 0xf4, 0x21, 0x00


	//----- nvinfo : EIATTR_KPARAM_INFO
	.align		4
.L_18:
        /*0048*/ 	.byte	0x04, 0x17
        /*004a*/ 	.short	(.L_20 - .L_19)
.L_19:
        /*004c*/ 	.word	0x00000000
        /*0050*/ 	.short	0x0002
        /*0052*/ 	.short	0x0010
        /*0054*/ 	.byte	0x00, 0xf4, 0x21, 0x00


	//----- nvinfo : EIATTR_KPARAM_INFO
	.align		4
.L_20:
        /*0058*/ 	.byte	0x04, 0x17
        /*005a*/ 	.short	(.L_22 - .L_21)
.L_21:
        /*005c*/ 	.word	0x00000000
        /*0060*/ 	.short	0x0001
        /*0062*/ 	.short	0x0008
        /*0064*/ 	.byte	0x00, 0xf4, 0x21, 0x00


	//----- nvinfo : EIATTR_KPARAM_INFO
	.align		4
.L_22:
        /*0068*/ 	.byte	0x04, 0x17
        /*006a*/ 	.short	(.L_24 - .L_23)
.L_23:
        /*006c*/ 	.word	0x00000000
        /*0070*/ 	.short	0x0000
        /*0072*/ 	.short	0x0000
        /*0074*/ 	.byte	0x00, 0xf4, 0x21, 0x00


	//----- nvinfo : EIATTR_SPARSE_MMA_MASK
	.align		4
.L_24:
        /*0078*/ 	.byte	0x03, 0x50
        /*007a*/ 	.short	0x0000


	//----- nvinfo : EIATTR_MAXREG_COUNT
	.align		4
        /*007c*/ 	.byte	0x03, 0x1b
        /*007e*/ 	.short	0x00ff


	//----- nvinfo : EIATTR_EXIT_INSTR_OFFSETS
	.align		4
        /*0080*/ 	.byte	0x04, 0x1c
        /*0082*/ 	.short	(.L_26 - .L_25)


	//   ....[0]....
.L_25:
        /*0084*/ 	.word	0x00000270


	//   ....[1]....
        /*0088*/ 	.word	0x00000290


	//----- nvinfo : EIATTR_REQNTID
	.align		4
.L_26:
        /*008c*/ 	.byte	0x04, 0x10
        /*008e*/ 	.short	(.L_28 - .L_27)
.L_27:
        /*0090*/ 	.word	0x00000080
        /*0094*/ 	.word	0x00000001
        /*0098*/ 	.word	0x00000001


	//----- nvinfo : EIATTR_CBANK_PARAM_SIZE
	.align		4
.L_28:
        /*009c*/ 	.byte	0x03, 0x19
        /*009e*/ 	.short	0x0034


	//----- nvinfo : EIATTR_PARAM_CBANK
	.align		4
        /*00a0*/ 	.byte	0x04, 0x0a
        /*00a2*/ 	.short	(.L_30 - .L_29)
	.align		4
.L_29:
        /*00a4*/ 	.word	index@(.nv.constant0.triton_poi_fused_add_mul_0)
        /*00a8*/ 	.short	0x0210
        /*00aa*/ 	.short	0x0034


	//----- nvinfo : EIATTR_SW_WAR
	.align		4
.L_30:
        /*00ac*/ 	.byte	0x04, 0x36
        /*00ae*/ 	.short	(.L_32 - .L_31)
.L_31:
        /*00b0*/ 	.word	0x00000008
.L_32:


//--------------------- .nv.callgraph             --------------------------
	.section	.nv.callgraph,"",@"SHT_CUDA_CALLGRAPH"
	.align	4
	.sectionentsize	8
	.align		4
        /*0000*/ 	.word	0x00000000
	.align		4
        /*0004*/ 	.word	0xffffffff
	.align		4
        /*0008*/ 	.word	0x00000000
	.align		4
        /*000c*/ 	.word	0xfffffffe
	.align		4
        /*0010*/ 	.word	0x00000000
	.align		4
        /*0014*/ 	.word	0xfffffffd
	.align		4
        /*0018*/ 	.word	0x00000000
	.align		4
        /*001c*/ 	.word	0xfffffffc


//--------------------- .nv.constant4             --------------------------
	.section	.nv.constant4,"a",@progbits
	.align	8
	.align		8
.nv.constant4:
        /*0000*/ 	.dword	_$_str


//--------------------- .text.triton_poi_fused_add_mul_0 --------------------------
	.section	.text.triton_poi_fused_add_mul_0,"ax",@progbits
	.align	128
        .global         triton_poi_fused_add_mul_0
        .type           triton_poi_fused_add_mul_0,@function
        .size           triton_poi_fused_add_mul_0,(.L_x_1 - triton_poi_fused_add_mul_0)
        .other          triton_poi_fused_add_mul_0,@"STO_CUDA_ENTRY STV_DEFAULT"
triton_poi_fused_add_mul_0:
.text.triton_poi_fused_add_mul_0:
[----:B------:R-:W0:Y:S01]  /*0000*/  LDC R1, c[0x0][0x28] ;  /* 0x00000a00ff017b82 */ /* 0x000e220000000800 */
[----:B------:R-:W1:Y:S07]  /*0010*/  S2R R0, SR_TID.X ;  /* 0x0000000000007919 */ /* 0x000e6e0000002100 */
[----:B------:R-:W2:Y:S01]  /*0020*/  LDC.64 R6, c[0x0][0x220] ;  /* 0x00008800ff067b82 */ /* 0x000ea20000000a00 */
[----:B------:R-:W-:Y:S01]  /*0030*/  CS2R R14, SRZ ;  /* 0x00000000000e7805 */ /* 0x000fe2000001ff00 */
[----:B------:R-:W-:Y:S01]  /*0040*/  ULDC.64 UR4, c[0x0][0x208] ;  /* 0x0000820000047ab9 */ /* 0x000fe20000000a00 */
[----:B------:R-:W3:Y:S05]  /*0050*/  S2R R3, SR_CTAID.X ;  /* 0x0000000000037919 */ /* 0x000eea0000002500 */
[----:B------:R-:W4:Y:S08]  /*0060*/  LDC.64 R4, c[0x0][0x218] ;  /* 0x00008600ff047b82 */ /* 0x000f300000000a00 */
[----:B------:R-:W5:Y:S08]  /*0070*/  LDC.64 R8, c[0x0][0x228] ;  /* 0x00008a00ff087b82 */ /* 0x000f700000000a00 */
[----:B------:R-:W5:Y:S01]  /*0080*/  LDC.64 R10, c[0x0][0x230] ;  /* 0x00008c00ff0a7b82 */ /* 0x000f620000000a00 */
[----:B-1----:R-:W-:-:S02]  /*0090*/  LOP3.LUT R0, R0, 0x7f, RZ, 0xc0, !PT ;  /* 0x0000007f00007812 */ /* 0x002fc400078ec0ff */
[----:B---3--:R-:W-:Y:S02]  /*00a0*/  SHF.R.S32.HI R2, RZ, 0x18, R3 ;  /* 0x00000018ff027819 */ /* 0x008fe40000011403 */
[----:B------:R-:W-:Y:S02]  /*00b0*/  LEA R0, R3, R0, 0x7 ;  /* 0x0000000003007211 */ /* 0x000fe400078e38ff */
[----:B------:R-:W-:Y:S02]  /*00c0*/  SGXT R3, R2, 0x1 ;  /* 0x000000010203781a */ /* 0x000fe40000000200 */
[----:B------:R-:W-:Y:S02]  /*00d0*/  ISETP.GE.AND P0, PT, R0, 0x100, PT ;  /* 0x000001000000780c */ /* 0x000fe40003f06270 */
[----:B------:R-:W-:-:S04]  /*00e0*/  LEA.HI R3, R3, R0, RZ, 0x4 ;  /* 0x0000000003037211 */ /* 0x000fc800078f20ff */
[----:B------:R-:W-:-:S04]  /*00f0*/  SHF.R.S32.HI R3, RZ, 0x4, R3 ;  /* 0x00000004ff037819 */ /* 0x000fc80000011403 */
[----:B------:R-:W-:-:S04]  /*0100*/  LEA.HI R2, R3, R3, RZ, 0x2 ;  /* 0x0000000303027211 */ /* 0x000fc800078f10ff */
[----:B------:R-:W-:-:S04]  /*0110*/  LOP3.LUT R2, R2, 0xfffffffc, RZ, 0xc0, !PT ;  /* 0xfffffffc02027812 */ /* 0x000fc800078ec0ff */
[----:B------:R-:W-:Y:S02]  /*0120*/  IADD3 R13, R3, -R2, RZ ;  /* 0x80000002030d7210 */ /* 0x000fe40007ffe0ff */
[----:B------:R-:W1:Y:S03]  /*0130*/  LDC.64 R2, c[0x0][0x210] ;  /* 0x00008400ff027b82 */ /* 0x000e660000000a00 */
[----:B--2---:R-:W-:-:S05]  /*0140*/  IMAD.WIDE R6, R13, 0x4, R6 ;  /* 0x000000040d067825 */ /* 0x004fca00078e0206 */
[----:B------:R2:W3:Y:S01]  /*0150*/  @!P0 LDG.E.EL R15, desc[UR4][R6.64] ;  /* 0x00000004060f8981 */ /* 0x0004e2000c2e1900 */
[----:B------:R-:W-:Y:S01]  /*0160*/  HFMA2.MMA R16, -RZ, RZ, 0, 0 ;  /* 0x00000000ff107435 */ /* 0x000fe200000001ff */
[----:B----4-:R-:W-:-:S04]  /*0170*/  IMAD.WIDE R4, R13, 0x4, R4 ;  /* 0x000000040d047825 */ /* 0x010fc800078e0204 */
[C---:B-----5:R-:W-:Y:S01]  /*0180*/  IMAD.WIDE R8, R13.reuse, 0x4, R8 ;  /* 0x000000040d087825 */ /* 0x060fe200078e0208 */
[----:B------:R4:W5:Y:S03]  /*0190*/  @!P0 LDG.E.EL R14, desc[UR4][R4.64] ;  /* 0x00000004040e8981 */ /* 0x000966000c2e1900 */
[----:B0-----:R-:W-:Y:S01]  /*01a0*/  IMAD.WIDE R10, R13, 0x4, R10 ;  /* 0x000000040d0a7825 */ /* 0x001fe200078e020a */
[----:B------:R-:W-:Y:S01]  /*01b0*/  CS2R R12, SRZ ;  /* 0x00000000000c7805 */ /* 0x000fe2000001ff00 */
[----:B------:R-:W5:Y:S01]  /*01c0*/  @!P0 LDG.E.EL R16, desc[UR4][R8.64] ;  /* 0x0000000408108981 */ /* 0x000f62000c2e1900 */
[----:B--2---:R-:W4:Y:S01]  /*01d0*/  LDC.64 R6, c[0x0][0x238] ;  /* 0x00008e00ff067b82 */ /* 0x004f220000000a00 */
[----:B-1----:R-:W-:-:S03]  /*01e0*/  IMAD.WIDE R2, R0, 0x4, R2 ;  /* 0x0000000400027825 */ /* 0x002fc600078e0202 */
[----:B------:R-:W2:Y:S04]  /*01f0*/  @!P0 LDG.E.EL R13, desc[UR4][R10.64] ;  /* 0x000000040a0d8981 */ /* 0x000ea8000c2e1900 */
[----:B------:R-:W2:Y:S01]  /*0200*/  @!P0 LDG.E R12, desc[UR4][R2.64] ;  /* 0x00000004020c8981 */ /* 0x000ea2000c1e1900 */
[----:B----4-:R-:W-:-:S04]  /*0210*/  IMAD.WIDE R4, R0, 0x4, R6 ;  /* 0x0000000400047825 */ /* 0x010fc800078e0206 */
[----:B---3--:R-:W-:-:S06]  /*0220*/  FADD R15, R15, 9.9999997473787516356e-06 ;  /* 0x3727c5ac0f0f7421 */ /* 0x008fcc0000000000 */
[----:B------:R-:W5:Y:S02]  /*0230*/  MUFU.RSQ R15, R15 ;  /* 0x0000000f000f7308 */ /* 0x000f640000001400 */
[----:B-----5:R-:W-:-:S04]  /*0240*/  FMUL R17, R15, R14 ;  /* 0x0000000e0f117220 */ /* 0x020fc80000400000 */
[----:B--2---:R-:W-:-:S04]  /*0250*/  FFMA R13, -R17, R13, R16 ;  /* 0x0000000d110d7223 */ /* 0x004fc80000000110 */
[----:B------:R-:W-:Y:S01]  /*0260*/  FFMA R13, R17, R12, R13 ;  /* 0x0000000c110d7223 */ /* 0x000fe2000000000d */
[----:B------:R-:W-:Y:S06]  /*0270*/  @P0 EXIT ;  /* 0x000000000000094d */ /* 0x000fec0003800000 */
[----:B------:R-:W-:Y:S01]  /*0280*/  STG.E desc[UR4][R4.64], R13 ;  /* 0x0000000d04007986 */ /* 0x000fe2000c101904 */
[----:B------:R-:W-:Y:S05]  /*0290*/  EXIT ;  /* 0x000000000000794d */ /* 0x000fea0003800000 */
.L_x_0:
[----:B------:R-:W-:-:S00]  /*02a0*/  BRA `(.L_x_0) ;  /* 0xfffffffc00fc7947 */ /* 0x000fc0000383ffff */
[----:B------:R-:W-:-:S00]  /*02b0*/  NOP ;  /* 0x0000000000007918 */ /* 0x000fc00000000000 */
        /* <DEDUP_REMOVED lines=12> */
.L_x_1:


//--------------------- .nv.global.init           --------------------------
	.section	.nv.global.init,"aw",@progbits
.nv.global.init:
	.type		_$_str,@object
	.size		_$_str,(.L_0 - _$_str)
_$_str:
        /*0000*/ 	.byte	0x5f, 0x5f, 0x43, 0x55, 0x44, 0x41, 0x5f, 0x46, 0x54, 0x5a, 0x00
.L_0:


//--------------------- .nv.constant0.triton_poi_fused_add_mul_0 --------------------------
	.section	.nv.constant0.triton_poi_fused_add_mul_0,"a",@progbits
	.sectionflags	@""
	.align	4
.nv.constant0.triton_poi_fused_add_mul_0:
	.zero		580
